	.headerflags	@"EF_CUDA_TEXMODE_UNIFIED EF_CUDA_64BIT_ADDRESS EF_CUDA_ACCELERATORS EF_CUDA_SM90 EF_CUDA_VIRTUAL_SM(EF_CUDA_SM90)"
	.elftype	@"ET_EXEC"


//--------------------- .nv.info                  --------------------------
	.section	.nv.info,"",@"SHT_CUDA_INFO"
	.align	4


	//----- nvinfo : EIATTR_REGCOUNT
	.align		4
        /*0000*/ 	.byte	0x04, 0x2f
        /*0002*/ 	.short	(.L_3 - .L_2)
	.align		4
.L_2:
        /*0004*/ 	.word	index@(triton_poi_fused__native_batch_norm_legit_no_training_silu_14)
        /*0008*/ 	.word	0x00000020


	//----- nvinfo : EIATTR_MIN_STACK_SIZE
	.align		4
.L_3:
        /*000c*/ 	.byte	0x04, 0x12
        /*000e*/ 	.short	(.L_5 - .L_4)
	.align		4
.L_4:
        /*0010*/ 	.word	index@(triton_poi_fused__native_batch_norm_legit_no_training_silu_14)
        /*0014*/ 	.word	0x00000000


	//----- nvinfo : EIATTR_FRAME_SIZE
	.align		4
.L_5:
        /*0018*/ 	.byte	0x04, 0x11
        /*001a*/ 	.short	(.L_7 - .L_6)
	.align		4
.L_6:
        /*001c*/ 	.word	index@(triton_poi_fused__native_batch_norm_legit_no_training_silu_14)
        /*0020*/ 	.word	0x00000000


	//----- nvinfo : EIATTR_MIN_STACK_SIZE
	.align		4
.L_7:
        /*0024*/ 	.byte	0x04, 0x12
        /*0026*/ 	.short	(.L_9 - .L_8)
	.align		4
.L_8:
        /*0028*/ 	.word	index@(triton_poi_fused__native_batch_norm_legit_no_training_silu_14)
        /*002c*/ 	.word	0x00000000
.L_9:


//--------------------- .nv.info.triton_poi_fused__native_batch_norm_legit_no_training_silu_14 --------------------------
	.section	.nv.info.triton_poi_fused__native_batch_norm_legit_no_training_silu_14,"",@"SHT_CUDA_INFO"
	.sectionflags	@""
	.align	4


	//----- nvinfo : EIATTR_CUDA_API_VERSION
	.align		4
        /*0000*/ 	.byte	0x04, 0x37
        /*0002*/ 	.short	(.L_11 - .L_10)
.L_10:
        /*0004*/ 	.word	0x0000007c


	//----- nvinfo : EIATTR_KPARAM_INFO
	.align		4
.L_11:
        /*0008*/ 	.byte	0x04, 0x17
        /*000a*/ 	.short	(.L_13 - .L_12)
.L_12:
        /*000c*/ 	.word	0x00000000
        /*0010*/ 	.short	0x0006
        /*0012*/ 	.short	0x0030
        /*0014*/ 	.byte	0x00, 0xf0, 0x11, 0x00


	//----- nvinfo : EIATTR_KPARAM_INFO
	.align		4
.L_13:
        /*0018*/ 	.byte	0x04, 0x17
        /*001a*/ 	.short	(.L_15 - .L_14)
.L_14:
        /*001c*/ 	.word	0x00000000
        /*0020*/ 	.short	0x0005
        /*0022*/ 	.short	0x0028
        /*0024*/ 	.byte	0x00, 0xf4, 0x21, 0x00


	//----- nvinfo : EIATTR_KPARAM_INFO
	.align		4
.L_15:
        /*0028*/ 	.byte	0x04, 0x17
        /*002a*/ 	.short	(.L_17 - .L_16)
.L_16:
        /*002c*/ 	.word	0x00000000
        /*0030*/ 	.short	0x0004
        /*0032*/ 	.short	0x0020
        /*0034*/ 	.byte	0x00, 0xf4, 0x21, 0x00


	//----- nvinfo : EIATTR_KPARAM_INFO
	.align		4
.L_17:
        /*0038*/ 	.byte	0x04, 0x17
        /*003a*/ 	.short	(.L_19 - .L_18)
.L_18:
        /*003c*/ 	.word	0x00000000
        /*0040*/ 	.short	0x0003
        /*0042*/ 	.short	0x0018
        /*0044*/ 	.byte	0x00, 0xf4, 0x21, 0x00


	//----- nvinfo : EIATTR_KPARAM_INFO
	.align		4
.L_19:
        /*0048*/ 	.byte	0x04, 0x17
        /*004a*/ 	.short	(.L_21 - .L_20)
.L_20:
        /*004c*/ 	.word	0x00000000
        /*0050*/ 	.short	0x0002
        /*0052*/ 	.short	0x0010
        /*0054*/ 	.byte	0x00, 0xf4, 0x21, 0x00


	//----- nvinfo : EIATTR_KPARAM_INFO
	.align		4
.L_21:
        /*0058*/ 	.byte	0x04, 0x17
        /*005a*/ 	.short	(.L_23 - .L_22)
.L_22:
        /*005c*/ 	.word	0x00000000
        /*0060*/ 	.short	0x0001
        /*0062*/ 	.short	0x0008
        /*0064*/ 	.byte	0x00, 0xf4, 0x21, 0x00


	//----- nvinfo : EIATTR_KPARAM_INFO
	.align		4
.L_23:
        /*0068*/ 	.byte	0x04, 0x17
        /*006a*/ 	.short	(.L_25 - .L_24)
.L_24:
        /*006c*/ 	.word	0x00000000
        /*0070*/ 	.short	0x0000
        /*0072*/ 	.short	0x0000
        /*0074*/ 	.byte	0x00, 0xf4, 0x21, 0x00


	//----- nvinfo : EIATTR_SPARSE_MMA_MASK
	.align		4
.L_25:
        /*0078*/ 	.byte	0x03, 0x50
        /*007a*/ 	.short	0x0000


	//----- nvinfo : EIATTR_MAXREG_COUNT
	.align		4
        /*007c*/ 	.byte	0x03, 0x1b
        /*007e*/ 	.short	0x00ff


	//----- nvinfo : EIATTR_EXIT_INSTR_OFFSETS
	.align		4
        /*0080*/ 	.byte	0x04, 0x1c
        /*0082*/ 	.short	(.L_27 - .L_26)


	//   ....[0]....
.L_26:
        /*0084*/ 	.word	0x00000c90


	//----- nvinfo : EIATTR_REQNTID
	.align		4
.L_27:
        /*0088*/ 	.byte	0x04, 0x10
        /*008a*/ 	.short	(.L_29 - .L_28)
.L_28:
        /*008c*/ 	.word	0x00000080
        /*0090*/ 	.word	0x00000001
        /*0094*/ 	.word	0x00000001


	//----- nvinfo : EIATTR_CBANK_PARAM_SIZE
	.align		4
.L_29:
        /*0098*/ 	.byte	0x03, 0x19
        /*009a*/ 	.short	0x0034


	//----- nvinfo : EIATTR_PARAM_CBANK
	.align		4
        /*009c*/ 	.byte	0x04, 0x0a
        /*009e*/ 	.short	(.L_31 - .L_30)
	.align		4
.L_30:
        /*00a0*/ 	.word	index@(.nv.constant0.triton_poi_fused__native_batch_norm_legit_no_training_silu_14)
        /*00a4*/ 	.short	0x0210
        /*00a6*/ 	.short	0x0034


	//----- nvinfo : EIATTR_SW_WAR
	.align		4
.L_31:
        /*00a8*/ 	.byte	0x04, 0x36
        /*00aa*/ 	.short	(.L_33 - .L_32)
.L_32:
        /*00ac*/ 	.word	0x00000008
.L_33:


//--------------------- .nv.callgraph             --------------------------
	.section	.nv.callgraph,"",@"SHT_CUDA_CALLGRAPH"
	.align	4
	.sectionentsize	8
	.align		4
        /*0000*/ 	.word	0x00000000
	.align		4
        /*0004*/ 	.word	0xffffffff
	.align		4
        /*0008*/ 	.word	0x00000000
	.align		4
        /*000c*/ 	.word	0xfffffffe
	.align		4
        /*0010*/ 	.word	0x00000000
	.align		4
        /*0014*/ 	.word	0xfffffffd
	.align		4
        /*0018*/ 	.word	0x00000000
	.align		4
        /*001c*/ 	.word	0xfffffffc


//--------------------- .nv.constant4             --------------------------
	.section	.nv.constant4,"a",@progbits
	.align	8
	.align		8
.nv.constant4:
        /*0000*/ 	.dword	_$_str
	.align		8
        /*0008*/ 	.dword	_$_str_$_2


//--------------------- .text.triton_poi_fused__native_batch_norm_legit_no_training_silu_14 --------------------------
	.section	.text.triton_poi_fused__native_batch_norm_legit_no_training_silu_14,"ax",@progbits
	.align	128
        .global         triton_poi_fused__native_batch_norm_legit_no_training_silu_14
        .type           triton_poi_fused__native_batch_norm_legit_no_training_silu_14,@function
        .size           triton_poi_fused__native_batch_norm_legit_no_training_silu_14,(.L_x_1 - triton_poi_fused__native_batch_norm_legit_no_training_silu_14)
        .other          triton_poi_fused__native_batch_norm_legit_no_training_silu_14,@"STO_CUDA_ENTRY STV_DEFAULT"
triton_poi_fused__native_batch_norm_legit_no_training_silu_14:
.text.triton_poi_fused__native_batch_norm_legit_no_training_silu_14:
[----:B------:R-:W-:Y:S01]  /*0000*/  LDC R1, c[0x0][0x28] ;  /* 0x00000a00ff017b82 */ /* 0x000fe20000000800 */
[----:B------:R-:W1:Y:S07]  /*0010*/  S2R R0, SR_TID.X ;  /* 0x0000000000007919 */ /* 0x000e6e0000002100 */
[----:B------:R-:W2:Y:S01]  /*0020*/  LDC.64 R4, c[0x0][0x228] ;  /* 0x00008a00ff047b82 */ /* 0x000ea20000000a00 */
[----:B------:R-:W-:Y:S01]  /*0030*/  ULDC.64 UR4, c[0x0][0x208] ;  /* 0x0000820000047ab9 */ /* 0x000fe20000000a00 */
[----:B------:R-:W3:Y:S06]  /*0040*/  S2R R7, SR_CTAID.X ;  /* 0x0000000000077919 */ /* 0x000eec0000002500 */
[----:B------:R-:W4:Y:S08]  /*0050*/  LDC.64 R12, c[0x0][0x220] ;  /* 0x00008800ff0c7b82 */ /* 0x000f300000000a00 */
[----:B------:R-:W5:Y:S08]  /*0060*/  LDC.64 R28, c[0x0][0x218] ;  /* 0x00008600ff1c7b82 */ /* 0x000f700000000a00 */
[----:B------:R-:W5:Y:S01]  /*0070*/  LDC.64 R20, c[0x0][0x230] ;  /* 0x00008c00ff147b82 */ /* 0x000f620000000a00 */
[----:B-1----:R-:W-:-:S07]  /*0080*/  SHF.L.U32 R0, R0, 0x2, RZ ;  /* 0x0000000200007819 */ /* 0x002fce00000006ff */
[----:B------:R-:W1:Y:S01]  /*0090*/  LDC.64 R24, c[0x0][0x238] ;  /* 0x00008e00ff187b82 */ /* 0x000e620000000a00 */
[----:B---3--:R-:W-:Y:S02]  /*00a0*/  SHF.R.S32.HI R3, RZ, 0x15, R7 ;  /* 0x00000015ff037819 */ /* 0x008fe40000011407 */
[----:B------:R-:W-:Y:S02]  /*00b0*/  LOP3.LUT R0, R0, 0x1fc, RZ, 0xc0, !PT ;  /* 0x000001fc00007812 */ /* 0x000fe400078ec0ff */
[----:B------:R-:W-:Y:S02]  /*00c0*/  SGXT R3, R3, 0x1 ;  /* 0x000000010303781a */ /* 0x000fe40000000200 */
[----:B------:R-:W-:-:S04]  /*00d0*/  LEA R0, R7, R0, 0xa ;  /* 0x0000000007007211 */ /* 0x000fc800078e50ff */
[----:B------:R-:W-:-:S04]  /*00e0*/  LEA.HI R3, R3, R0, RZ, 0x6 ;  /* 0x0000000003037211 */ /* 0x000fc800078f30ff */
[----:B------:R-:W-:-:S04]  /*00f0*/  LOP3.LUT R3, R3, 0xffffffc0, RZ, 0xc0, !PT ;  /* 0xffffffc003037812 */ /* 0x000fc800078ec0ff */
[----:B------:R-:W-:-:S05]  /*0100*/  IADD3 R3, R0, -R3, RZ ;  /* 0x8000000300037210 */ /* 0x000fca0007ffe0ff */
[----:B--2---:R-:W-:-:S06]  /*0110*/  IMAD.WIDE R4, R3, 0x4, R4 ;  /* 0x0000000403047825 */ /* 0x004fcc00078e0204 */
[----:B------:R-:W2:Y:S01]  /*0120*/  LDG.E.EL.128 R4, desc[UR4][R4.64] ;  /* 0x0000000404047981 */ /* 0x000ea2000c2e1d00 */
[----:B----4-:R-:W-:-:S04]  /*0130*/  IMAD.WIDE R12, R3, 0x4, R12 ;  /* 0x00000004030c7825 */ /* 0x010fc800078e020c */
[----:B-----5:R-:W-:Y:S02]  /*0140*/  IMAD.WIDE R28, R0, 0x4, R28 ;  /* 0x00000004001c7825 */ /* 0x020fe400078e021c */
[----:B------:R-:W3:Y:S04]  /*0150*/  LDG.E.EL.128 R12, desc[UR4][R12.64] ;  /* 0x000000040c0c7981 */ /* 0x000ee8000c2e1d00 */
[----:B------:R-:W3:Y:S01]  /*0160*/  LDG.E.128 R16, desc[UR4][R28.64] ;  /* 0x000000041c107981 */ /* 0x000ee2000c1e1d00 */
[----:B0-----:R-:W-:-:S04]  /*0170*/  IMAD.WIDE R20, R3, 0x4, R20 ;  /* 0x0000000403147825 */ /* 0x001fc800078e0214 */
[----:B-1----:R-:W-:-:S06]  /*0180*/  IMAD.WIDE R24, R3, 0x4, R24 ;  /* 0x0000000403187825 */ /* 0x002fcc00078e0218 */
[----:B------:R-:W4:Y:S01]  /*0190*/  LDG.E.EL.128 R24, desc[UR4][R24.64] ;  /* 0x0000000418187981 */ /* 0x000f22000c2e1d00 */
[----:B--2---:R-:W-:-:S04]  /*01a0*/  FADD R2, R4, 0.0010000000474974513054 ;  /* 0x3a83126f04027421 */ /* 0x004fc80000000000 */
[----:B------:R0:W1:Y:S02]  /*01b0*/  MUFU.SQRT R8, R2 ;  /* 0x0000000200087308 */ /* 0x0000640000002000 */
[----:B0-----:R-:W-:Y:S01]  /*01c0*/  HFMA2.MMA R2, -RZ, RZ, 1.625, 0 ;  /* 0x3e800000ff027435 */ /* 0x001fe200000001ff */
[C---:B-1----:R-:W-:Y:S02]  /*01d0*/  FSETP.GT.AND P0, PT, R8.reuse, 8.50705917302346158658e+37, PT ;  /* 0x7e8000000800780b */ /* 0x042fe40003f04000 */
[----:B------:R-:W-:-:S11]  /*01e0*/  FSETP.GEU.AND P1, PT, R8, 1.175494350822287508e-38, PT ;  /* 0x008000000800780b */ /* 0x000fd60003f2e000 */
[----:B------:R-:W-:-:S04]  /*01f0*/  @P0 FMUL R8, R8, 0.25 ;  /* 0x3e80000008080820 */ /* 0x000fc80000400000 */
[----:B------:R-:W-:-:S04]  /*0200*/  @!P1 FMUL R8, R8, 16777216 ;  /* 0x4b80000008089820 */ /* 0x000fc80000400000 */
[----:B------:R0:W1:Y:S01]  /*0210*/  MUFU.RCP R4, R8 ;  /* 0x0000000800047308 */ /* 0x0000620000001000 */
[----:B------:R-:W-:Y:S01]  /*0220*/  FSEL R23, R2, 1, P0 ;  /* 0x3f80000002177808 */ /* 0x000fe20000000000 */
[----:B0-----:R-:W2:Y:S04]  /*0230*/  LDG.E.128 R8, desc[UR4][R28.64+0x800] ;  /* 0x000800041c087981 */ /* 0x001ea8000c1e1d00 */
[----:B------:R-:W-:-:S04]  /*0240*/  @!P1 FMUL R23, R23, 16777216 ;  /* 0x4b80000017179820 */ /* 0x000fc80000400000 */
[----:B-1----:R-:W-:Y:S02]  /*0250*/  FMUL R3, R4, R23 ;  /* 0x0000001704037220 */ /* 0x002fe40000400000 */
[----:B------:R-:W4:Y:S01]  /*0260*/  LDG.E.EL.128 R20, desc[UR4][R20.64] ;  /* 0x0000000414147981 */ /* 0x000f22000c2e1d00 */
[----:B------:R-:W-:Y:S01]  /*0270*/  FADD R5, R5, 0.0010000000474974513054 ;  /* 0x3a83126f05057421 */ /* 0x000fe20000000000 */
[----:B------:R-:W-:-:S05]  /*0280*/  FADD R6, R6, 0.0010000000474974513054 ;  /* 0x3a83126f06067421 */ /* 0x000fca0000000000 */
[----:B------:R-:W0:Y:S08]  /*0290*/  MUFU.SQRT R5, R5 ;  /* 0x0000000500057308 */ /* 0x000e300000002000 */
[----:B------:R-:W1:Y:S01]  /*02a0*/  MUFU.SQRT R6, R6 ;  /* 0x0000000600067308 */ /* 0x000e620000002000 */
[----:B------:R-:W-:Y:S01]  /*02b0*/  FADD R4, R7, 0.0010000000474974513054 ;  /* 0x3a83126f07047421 */ /* 0x000fe20000000000 */
[----:B0-----:R-:W-:-:S06]  /*02c0*/  FSETP.GT.AND P0, PT, R5, 8.50705917302346158658e+37, PT ;  /* 0x7e8000000500780b */ /* 0x001fcc0003f04000 */
[----:B------:R-:W0:Y:S01]  /*02d0*/  MUFU.SQRT R4, R4 ;  /* 0x0000000400047308 */ /* 0x000e220000002000 */
[C---:B------:R-:W-:Y:S02]  /*02e0*/  FSETP.GEU.AND P3, PT, R5.reuse, 1.175494350822287508e-38, PT ;  /* 0x008000000500780b */ /* 0x040fe40003f6e000 */
[C---:B-1----:R-:W-:Y:S02]  /*02f0*/  FSETP.GT.AND P1, PT, R6.reuse, 8.50705917302346158658e+37, PT ;  /* 0x7e8000000600780b */ /* 0x042fe40003f24000 */
[----:B------:R-:W-:Y:S02]  /*0300*/  FSETP.GEU.AND P4, PT, R6, 1.175494350822287508e-38, PT ;  /* 0x008000000600780b */ /* 0x000fe40003f8e000 */
[----:B------:R-:W-:Y:S01]  /*0310*/  @P0 FMUL R5, R5, 0.25 ;  /* 0x3e80000005050820 */ /* 0x000fe20000400000 */
[----:B0-----:R-:W-:-:S06]  /*0320*/  FSETP.GT.AND P2, PT, R4, 8.50705917302346158658e+37, PT ;  /* 0x7e8000000400780b */ /* 0x001fcc0003f44000 */
[----:B------:R-:W-:Y:S02]  /*0330*/  @!P3 FMUL R5, R5, 16777216 ;  /* 0x4b8000000505b820 */ /* 0x000fe40000400000 */
[----:B------:R-:W-:Y:S02]  /*0340*/  @P1 FMUL R6, R6, 0.25 ;  /* 0x3e80000006061820 */ /* 0x000fe40000400000 */
[----:B------:R0:W1:Y:S02]  /*0350*/  MUFU.RCP R7, R5 ;  /* 0x0000000500077308 */ /* 0x0000640000001000 */
[----:B------:R-:W-:Y:S01]  /*0360*/  @!P4 FMUL R6, R6, 16777216 ;  /* 0x4b8000000606c820 */ /* 0x000fe20000400000 */
[----:B------:R-:W-:Y:S01]  /*0370*/  FSETP.GEU.AND P5, PT, R4, 1.175494350822287508e-38, PT ;  /* 0x008000000400780b */ /* 0x000fe20003fae000 */
[----:B---3--:R-:W-:Y:S01]  /*0380*/  FADD R16, R16, -R12 ;  /* 0x8000000c10107221 */ /* 0x008fe20000000000 */
[----:B------:R-:W-:Y:S01]  /*0390*/  @P2 FMUL R4, R4, 0.25 ;  /* 0x3e80000004042820 */ /* 0x000fe20000400000 */
[----:B0-----:R-:W-:-:S05]  /*03a0*/  FSEL R5, R2, 1, P1 ;  /* 0x3f80000002057808 */ /* 0x001fca0000800000 */
[----:B------:R-:W-:-:S05]  /*03b0*/  @!P4 FMUL R5, R5, 16777216 ;  /* 0x4b8000000505c820 */ /* 0x000fca0000400000 */
[----:B------:R-:W-:-:S06]  /*03c0*/  @!P5 FMUL R4, R4, 16777216 ;  /* 0x4b8000000404d820 */ /* 0x000fcc0000400000 */
[----:B------:R-:W-:Y:S01]  /*03d0*/  MUFU.RCP R4, R4 ;  /* 0x0000000400047308 */ /* 0x000fe20000001000 */
[----:B------:R-:W-:Y:S01]  /*03e0*/  FADD R19, R19, -R15 ;  /* 0x8000000f13137221 */ /* 0x000fe20000000000 */
[----:B--2---:R-:W-:-:S04]  /*03f0*/  FADD R8, R8, -R12 ;  /* 0x8000000c08087221 */ /* 0x004fc80000000000 */
[-C--:B------:R-:W-:Y:S02]  /*0400*/  FMUL R29, R8, R3.reuse ;  /* 0x00000003081d7220 */ /* 0x080fe40000400000 */
[----:B------:R-:W0:Y:S01]  /*0410*/  MUFU.RCP R8, R6 ;  /* 0x0000000600087308 */ /* 0x000e220000001000 */
[----:B------:R-:W-:Y:S01]  /*0420*/  FSEL R12, R2, 1, P0 ;  /* 0x3f800000020c7808 */ /* 0x000fe20000000000 */
[----:B------:R-:W-:-:S04]  /*0430*/  FMUL R3, R16, R3 ;  /* 0x0000000310037220 */ /* 0x000fc80000400000 */
[----:B------:R-:W-:Y:S01]  /*0440*/  @!P3 FMUL R12, R12, 16777216 ;  /* 0x4b8000000c0cb820 */ /* 0x000fe20000400000 */
[----:B----4-:R-:W-:-:S03]  /*0450*/  FFMA R3, R20, R3, R24 ;  /* 0x0000000314037223 */ /* 0x010fc60000000018 */
[----:B-1----:R-:W-:Y:S01]  /*0460*/  FMUL R7, R7, R12 ;  /* 0x0000000c07077220 */ /* 0x002fe20000400000 */
[----:B------:R-:W-:Y:S01]  /*0470*/  FADD R12, R17, -R13 ;  /* 0x8000000d110c7221 */ /* 0x000fe20000000000 */
[----:B------:R-:W-:Y:S01]  /*0480*/  FADD R17, R18, -R14 ;  /* 0x8000000e12117221 */ /* 0x000fe20000000000 */
[----:B------:R-:W-:Y:S01]  /*0490*/  FADD R16, RZ, -R3 ;  /* 0x80000003ff107221 */ /* 0x000fe20000000000 */
[----:B0-----:R-:W-:-:S03]  /*04a0*/  FMUL R8, R8, R5 ;  /* 0x0000000508087220 */ /* 0x001fc60000400000 */
[----:B------:R-:W-:Y:S01]  /*04b0*/  FMUL R16, R16, 1.4426950216293334961 ;  /* 0x3fb8aa3b10107820 */ /* 0x000fe20000400000 */
[----:B------:R-:W-:Y:S01]  /*04c0*/  FMUL R17, R17, R8 ;  /* 0x0000000811117220 */ /* 0x000fe20000400000 */
[----:B------:R-:W-:Y:S01]  /*04d0*/  FFMA R20, R20, R29, R24 ;  /* 0x0000001d14147223 */ /* 0x000fe20000000018 */
[----:B------:R-:W-:Y:S02]  /*04e0*/  FSEL R29, R2, 1, P2 ;  /* 0x3f800000021d7808 */ /* 0x000fe40001000000 */
[----:B------:R-:W-:Y:S01]  /*04f0*/  FFMA R6, R22, R17, R26 ;  /* 0x0000001116067223 */ /* 0x000fe2000000001a */
[----:B------:R-:W-:Y:S01]  /*0500*/  FADD R17, R10, -R14 ;  /* 0x8000000e0a117221 */ /* 0x000fe20000000000 */
[----:B------:R-:W-:Y:S01]  /*0510*/  FSETP.GEU.AND P3, PT, R16, -126, PT ;  /* 0xc2fc00001000780b */ /* 0x000fe20003f6e000 */
[----:B------:R-:W-:Y:S01]  /*0520*/  FADD R10, R9, -R13 ;  /* 0x8000000d090a7221 */ /* 0x000fe20000000000 */
[----:B------:R-:W-:Y:S01]  /*0530*/  FMUL R12, R12, R7 ;  /* 0x000000070c0c7220 */ /* 0x000fe20000400000 */
[----:B------:R-:W-:-:S02]  /*0540*/  @!P5 FMUL R29, R29, 16777216 ;  /* 0x4b8000001d1dd820 */ /* 0x000fc40000400000 */
[----:B------:R-:W-:Y:S01]  /*0550*/  FMUL R10, R10, R7 ;  /* 0x000000070a0a7220 */ /* 0x000fe20000400000 */
[----:B------:R-:W-:Y:S01]  /*0560*/  FFMA R5, R21, R12, R25 ;  /* 0x0000000c15057223 */ /* 0x000fe20000000019 */
[----:B------:R-:W-:Y:S01]  /*0570*/  FADD R7, RZ, -R20 ;  /* 0x80000014ff077221 */ /* 0x000fe20000000000 */
[----:B------:R-:W-:Y:S01]  /*0580*/  FMUL R4, R4, R29 ;  /* 0x0000001d04047220 */ /* 0x000fe20000400000 */
[----:B------:R-:W-:Y:S01]  /*0590*/  FADD R11, R11, -R15 ;  /* 0x8000000f0b0b7221 */ /* 0x000fe20000000000 */
[----:B------:R-:W-:Y:S01]  /*05a0*/  FFMA R21, R21, R10, R25 ;  /* 0x0000000a15157223 */ /* 0x000fe20000000019 */
[----:B------:R-:W-:Y:S01]  /*05b0*/  FMUL R10, R7, 1.4426950216293334961 ;  /* 0x3fb8aa3b070a7820 */ /* 0x000fe20000400000 */
[----:B------:R-:W-:Y:S01]  /*05c0*/  FMUL R17, R17, R8 ;  /* 0x0000000811117220 */ /* 0x000fe20000400000 */
[-C--:B------:R-:W-:Y:S01]  /*05d0*/  FMUL R8, R11, R4.reuse ;  /* 0x000000040b087220 */ /* 0x080fe20000400000 */
[----:B------:R-:W-:Y:S01]  /*05e0*/  FADD R7, RZ, -R21 ;  /* 0x80000015ff077221 */ /* 0x000fe20000000000 */
[----:B------:R-:W-:Y:S01]  /*05f0*/  @!P3 FMUL R16, R16, 0.5 ;  /* 0x3f0000001010b820 */ /* 0x000fe20000400000 */
[----:B------:R-:W-:-:S02]  /*0600*/  FMUL R4, R19, R4 ;  /* 0x0000000413047220 */ /* 0x000fc40000400000 */
[----:B------:R-:W-:Y:S02]  /*0610*/  FMUL R13, R7, 1.4426950216293334961 ;  /* 0x3fb8aa3b070d7820 */ /* 0x000fe40000400000 */
[C---:B------:R-:W-:Y:S01]  /*0620*/  FFMA R7, R23.reuse, R4, R27 ;  /* 0x0000000417077223 */ /* 0x040fe2000000001b */
[----:B------:R-:W-:Y:S01]  /*0630*/  FADD R14, RZ, -R6 ;  /* 0x80000006ff0e7221 */ /* 0x000fe20000000000 */
[----:B------:R-:W0:Y:S01]  /*0640*/  MUFU.EX2 R16, R16 ;  /* 0x0000001000107308 */ /* 0x000e220000000800 */
[----:B------:R-:W-:Y:S01]  /*0650*/  FADD R12, RZ, -R5 ;  /* 0x80000005ff0c7221 */ /* 0x000fe20000000000 */
[----:B------:R-:W-:Y:S01]  /*0660*/  FFMA R22, R22, R17, R26 ;  /* 0x0000001116167223 */ /* 0x000fe2000000001a */
[----:B------:R-:W-:Y:S01]  /*0670*/  FADD R4, RZ, -R7 ;  /* 0x80000007ff047221 */ /* 0x000fe20000000000 */
[----:B------:R-:W-:Y:S01]  /*0680*/  FFMA R23, R23, R8, R27 ;  /* 0x0000000817177223 */ /* 0x000fe2000000001b */
[----:B------:R-:W-:Y:S01]  /*0690*/  FMUL R9, R14, 1.4426950216293334961 ;  /* 0x3fb8aa3b0e097820 */ /* 0x000fe20000400000 */
[----:B------:R-:W-:Y:S01]  /*06a0*/  FMUL R12, R12, 1.4426950216293334961 ;  /* 0x3fb8aa3b0c0c7820 */ /* 0x000fe20000400000 */
[----:B------:R-:W-:Y:S01]  /*06b0*/  FADD R11, RZ, -R22 ;  /* 0x80000016ff0b7221 */ /* 0x000fe20000000000 */
[----:B------:R-:W-:Y:S01]  /*06c0*/  FMUL R8, R4, 1.4426950216293334961 ;  /* 0x3fb8aa3b04087820 */ /* 0x000fe20000400000 */
[----:B------:R-:W-:Y:S01]  /*06d0*/  FADD R4, RZ, -R23 ;  /* 0x80000017ff047221 */ /* 0x000fe20000000000 */
[----:B------:R-:W-:Y:S01]  /*06e0*/  FSETP.GEU.AND P5, PT, R9, -126, PT ;  /* 0xc2fc00000900780b */ /* 0x000fe20003fae000 */
[----:B------:R-:W-:Y:S01]  /*06f0*/  FMUL R11, R11, 1.4426950216293334961 ;  /* 0x3fb8aa3b0b0b7820 */ /* 0x000fe20000400000 */
[----:B------:R-:W-:Y:S01]  /*0700*/  FSETP.GEU.AND P4, PT, R12, -126, PT ;  /* 0xc2fc00000c00780b */ /* 0x000fe20003f8e000 */
[----:B------:R-:W-:Y:S01]  /*0710*/  FMUL R15, R4, 1.4426950216293334961 ;  /* 0x3fb8aa3b040f7820 */ /* 0x000fe20000400000 */
[----:B------:R-:W-:Y:S01]  /*0720*/  FSETP.GEU.AND P0, PT, R13, -126, PT ;  /* 0xc2fc00000d00780b */ /* 0x000fe20003f0e000 */
[----:B0-----:R-:W-:Y:S01]  /*0730*/  @!P3 FMUL R16, R16, R16 ;  /* 0x000000101010b220 */ /* 0x001fe20000400000 */
[----:B------:R-:W-:-:S02]  /*0740*/  FSETP.GEU.AND P6, PT, R10, -126, PT ;  /* 0xc2fc00000a00780b */ /* 0x000fc40003fce000 */
[----:B------:R-:W-:Y:S02]  /*0750*/  FSETP.GEU.AND P2, PT, R8, -126, PT ;  /* 0xc2fc00000800780b */ /* 0x000fe40003f4e000 */
[----:B------:R-:W-:Y:S02]  /*0760*/  FSETP.GEU.AND P1, PT, R11, -126, PT ;  /* 0xc2fc00000b00780b */ /* 0x000fe40003f2e000 */
[----:B------:R-:W-:Y:S01]  /*0770*/  FSETP.GEU.AND P3, PT, R15, -126, PT ;  /* 0xc2fc00000f00780b */ /* 0x000fe20003f6e000 */
[----:B------:R-:W-:Y:S02]  /*0780*/  @!P5 FMUL R9, R9, 0.5 ;  /* 0x3f0000000909d820 */ /* 0x000fe40000400000 */
[----:B------:R-:W-:Y:S02]  /*0790*/  @!P4 FMUL R12, R12, 0.5 ;  /* 0x3f0000000c0cc820 */ /* 0x000fe40000400000 */
[----:B------:R-:W-:Y:S02]  /*07a0*/  @!P0 FMUL R13, R13, 0.5 ;  /* 0x3f0000000d0d8820 */ /* 0x000fe40000400000 */
[----:B------:R-:W-:Y:S01]  /*07b0*/  @!P6 FMUL R10, R10, 0.5 ;  /* 0x3f0000000a0ae820 */ /* 0x000fe20000400000 */
[----:B------:R-:W0:Y:S01]  /*07c0*/  MUFU.EX2 R9, R9 ;  /* 0x0000000900097308 */ /* 0x000e220000000800 */
[----:B------:R-:W-:-:S02]  /*07d0*/  @!P2 FMUL R8, R8, 0.5 ;  /* 0x3f0000000808a820 */ /* 0x000fc40000400000 */
[----:B------:R-:W-:Y:S02]  /*07e0*/  @!P1 FMUL R11, R11, 0.5 ;  /* 0x3f0000000b0b9820 */ /* 0x000fe40000400000 */
[----:B------:R-:W-:-:S03]  /*07f0*/  @!P3 FMUL R15, R15, 0.5 ;  /* 0x3f0000000f0fb820 */ /* 0x000fc60000400000 */
[----:B------:R-:W1:Y:S08]  /*0800*/  MUFU.EX2 R12, R12 ;  /* 0x0000000c000c7308 */ /* 0x000e700000000800 */
[----:B------:R-:W2:Y:S08]  /*0810*/  MUFU.EX2 R13, R13 ;  /* 0x0000000d000d7308 */ /* 0x000eb00000000800 */
[----:B------:R-:W3:Y:S01]  /*0820*/  MUFU.EX2 R14, R11 ;  /* 0x0000000b000e7308 */ /* 0x000ee20000000800 */
[----:B------:R-:W-:-:S07]  /*0830*/  FADD R4, R16, 1 ;  /* 0x3f80000010047421 */ /* 0x000fce0000000000 */
[----:B------:R-:W4:Y:S08]  /*0840*/  MUFU.EX2 R10, R10 ;  /* 0x0000000a000a7308 */ /* 0x000f300000000800 */
[----:B------:R-:W5:Y:S08]  /*0850*/  MUFU.EX2 R8, R8 ;  /* 0x0000000800087308 */ /* 0x000f700000000800 */
[----:B------:R-:W5:Y:S01]  /*0860*/  MUFU.EX2 R15, R15 ;  /* 0x0000000f000f7308 */ /* 0x000f620000000800 */
[----:B0-----:R-:W-:Y:S01]  /*0870*/  @!P5 FMUL R9, R9, R9 ;  /* 0x000000090909d220 */ /* 0x001fe20000400000 */
[----:B-1----:R-:W-:Y:S01]  /*0880*/  @!P4 FMUL R12, R12, R12 ;  /* 0x0000000c0c0cc220 */ /* 0x002fe20000400000 */
[----:B------:R-:W-:Y:S01]  /*0890*/  FSETP.GT.AND P4, PT, R4, 8.50705917302346158658e+37, PT ;  /* 0x7e8000000400780b */ /* 0x000fe20003f84000 */
[----:B--2---:R-:W-:Y:S01]  /*08a0*/  @!P0 FMUL R13, R13, R13 ;  /* 0x0000000d0d0d8220 */ /* 0x004fe20000400000 */
[----:B------:R-:W-:Y:S01]  /*08b0*/  FADD R9, R9, 1 ;  /* 0x3f80000009097421 */ /* 0x000fe20000000000 */
[----:B---3--:R-:W-:Y:S01]  /*08c0*/  @!P1 FMUL R14, R14, R14 ;  /* 0x0000000e0e0e9220 */ /* 0x008fe20000400000 */
[----:B------:R-:W-:Y:S01]  /*08d0*/  FADD R12, R12, 1 ;  /* 0x3f8000000c0c7421 */ /* 0x000fe20000000000 */
[----:B----4-:R-:W-:Y:S01]  /*08e0*/  @!P6 FMUL R10, R10, R10 ;  /* 0x0000000a0a0ae220 */ /* 0x010fe20000400000 */
[----:B-----5:R-:W-:Y:S01]  /*08f0*/  @!P2 FMUL R8, R8, R8 ;  /* 0x000000080808a220 */ /* 0x020fe20000400000 */
[----:B------:R-:W-:Y:S01]  /*0900*/  FADD R17, R13, 1 ;  /* 0x3f8000000d117421 */ /* 0x000fe20000000000 */
[----:B------:R-:W-:Y:S01]  /*0910*/  FADD R13, R14, 1 ;  /* 0x3f8000000e0d7421 */ /* 0x000fe20000000000 */
[----:B------:R-:W-:Y:S01]  /*0920*/  FSETP.GT.AND P6, PT, R9, 8.50705917302346158658e+37, PT ;  /* 0x7e8000000900780b */ /* 0x000fe20003fc4000 */
[----:B------:R-:W-:Y:S01]  /*0930*/  FADD R16, R10, 1 ;  /* 0x3f8000000a107421 */ /* 0x000fe20000000000 */
[----:B------:R-:W-:Y:S01]  /*0940*/  @!P3 FMUL R15, R15, R15 ;  /* 0x0000000f0f0fb220 */ /* 0x000fe20000400000 */
[----:B------:R-:W-:Y:S01]  /*0950*/  FADD R14, R8, 1 ;  /* 0x3f800000080e7421 */ /* 0x000fe20000000000 */
[----:B------:R-:W-:-:S02]  /*0960*/  FSETP.GT.AND P5, PT, R12, 8.50705917302346158658e+37, PT ;  /* 0x7e8000000c00780b */ /* 0x000fc40003fa4000 */
[----:B------:R-:W-:Y:S01]  /*0970*/  FADD R18, R15, 1 ;  /* 0x3f8000000f127421 */ /* 0x000fe20000000000 */
[----:B------:R-:W-:Y:S01]  /*0980*/  FSETP.GT.AND P0, PT, R16, 8.50705917302346158658e+37, PT ;  /* 0x7e8000001000780b */ /* 0x000fe20003f04000 */
[----:B------:R-:W-:Y:S01]  /*0990*/  @P4 FMUL R4, R4, 0.25 ;  /* 0x3e80000004044820 */ /* 0x000fe20000400000 */
[----:B------:R-:W-:Y:S02]  /*09a0*/  FSETP.GT.AND P3, PT, R13, 8.50705917302346158658e+37, PT ;  /* 0x7e8000000d00780b */ /* 0x000fe40003f64000 */
[----:B------:R-:W-:Y:S02]  /*09b0*/  FSETP.GT.AND P2, PT, R14, 8.50705917302346158658e+37, PT ;  /* 0x7e8000000e00780b */ /* 0x000fe40003f44000 */
[----:B------:R-:W-:Y:S02]  /*09c0*/  FSEL R19, R2, 1, P4 ;  /* 0x3f80000002137808 */ /* 0x000fe40002000000 */
[----:B------:R-:W-:Y:S02]  /*09d0*/  FSETP.GT.AND P1, PT, R17, 8.50705917302346158658e+37, PT ;  /* 0x7e8000001100780b */ /* 0x000fe40003f24000 */
[----:B------:R-:W-:Y:S01]  /*09e0*/  FSETP.GT.AND P4, PT, R18, 8.50705917302346158658e+37, PT ;  /* 0x7e8000001200780b */ /* 0x000fe20003f84000 */
[----:B------:R-:W-:Y:S01]  /*09f0*/  @P6 FMUL R9, R9, 0.25 ;  /* 0x3e80000009096820 */ /* 0x000fe20000400000 */
[----:B------:R-:W-:Y:S01]  /*0a00*/  @P5 FMUL R12, R12, 0.25 ;  /* 0x3e8000000c0c5820 */ /* 0x000fe20000400000 */
[----:B------:R-:W0:Y:S01]  /*0a10*/  MUFU.RCP R4, R4 ;  /* 0x0000000400047308 */ /* 0x000e220000001000 */
[----:B------:R-:W-:Y:S01]  /*0a20*/  @P0 FMUL R16, R16, 0.25 ;  /* 0x3e80000010100820 */ /* 0x000fe20000400000 */
[----:B------:R-:W-:-:S02]  /*0a30*/  @P3 FMUL R13, R13, 0.25 ;  /* 0x3e8000000d0d3820 */ /* 0x000fc40000400000 */
[----:B------:R-:W-:-:S04]  /*0a40*/  @P2 FMUL R14, R14, 0.25 ;  /* 0x3e8000000e0e2820 */ /* 0x000fc80000400000 */
[----:B------:R-:W1:Y:S01]  /*0a50*/  MUFU.RCP R10, R12 ;  /* 0x0000000c000a7308 */ /* 0x000e620000001000 */
[----:B------:R-:W-:Y:S01]  /*0a60*/  @P1 FMUL R17, R17, 0.25 ;  /* 0x3e80000011111820 */ /* 0x000fe20000400000 */
[----:B------:R-:W-:-:S06]  /*0a70*/  @P4 FMUL R18, R18, 0.25 ;  /* 0x3e80000012124820 */ /* 0x000fcc0000400000 */
[----:B------:R2:W3:Y:S02]  /*0a80*/  MUFU.RCP R11, R9 ;  /* 0x00000009000b7308 */ /* 0x0004e40000001000 */
[----:B--2---:R-:W2:Y:S06]  /*0a90*/  LDC.64 R8, c[0x0][0x210] ;  /* 0x00008400ff087b82 */ /* 0x004eac0000000a00 */
[----:B------:R-:W4:Y:S01]  /*0aa0*/  MUFU.RCP R12, R16 ;  /* 0x00000010000c7308 */ /* 0x000f220000001000 */
[C---:B------:R-:W-:Y:S02]  /*0ab0*/  FSEL R25, R2.reuse, 1, P5 ;  /* 0x3f80000002197808 */ /* 0x040fe40002800000 */
[----:B------:R-:W-:-:S05]  /*0ac0*/  FSEL R24, R2, 1, P6 ;  /* 0x3f80000002187808 */ /* 0x000fca0003000000 */
[----:B------:R5:W0:Y:S08]  /*0ad0*/  MUFU.RCP R15, R17 ;  /* 0x00000011000f7308 */ /* 0x000a300000001000 */
[----:B------:R-:W0:Y:S08]  /*0ae0*/  MUFU.RCP R13, R13 ;  /* 0x0000000d000d7308 */ /* 0x000e300000001000 */
[----:B------:R-:W2:Y:S08]  /*0af0*/  MUFU.RCP R14, R14 ;  /* 0x0000000e000e7308 */ /* 0x000eb00000001000 */
[----:B------:R-:W2:Y:S01]  /*0b00*/  MUFU.RCP R16, R18 ;  /* 0x0000001200107308 */ /* 0x000ea20000001000 */
[----:B0-----:R-:W-:Y:S01]  /*0b10*/  FMUL R4, R4, R19 ;  /* 0x0000001304047220 */ /* 0x001fe20000400000 */
[----:B-1----:R-:W-:Y:S01]  /*0b20*/  FMUL R10, R10, R25 ;  /* 0x000000190a0a7220 */ /* 0x002fe20000400000 */
[----:B---3--:R-:W-:Y:S01]  /*0b30*/  FMUL R11, R11, R24 ;  /* 0x000000180b0b7220 */ /* 0x008fe20000400000 */
[----:B-----5:R-:W-:-:S02]  /*0b40*/  FSEL R17, R2, 1, P0 ;  /* 0x3f80000002117808 */ /* 0x020fc40000000000 */
[C---:B------:R-:W-:Y:S02]  /*0b50*/  FSEL R24, R2.reuse, 1, P1 ;  /* 0x3f80000002187808 */ /* 0x040fe40000800000 */
[C---:B------:R-:W-:Y:S02]  /*0b60*/  FSEL R26, R2.reuse, 1, P3 ;  /* 0x3f800000021a7808 */ /* 0x040fe40001800000 */
[C---:B------:R-:W-:Y:S02]  /*0b70*/  FSEL R19, R2.reuse, 1, P2 ;  /* 0x3f80000002137808 */ /* 0x040fe40001000000 */
[----:B------:R-:W-:Y:S01]  /*0b80*/  FSEL R25, R2, 1, P4 ;  /* 0x3f80000002197808 */ /* 0x000fe20002000000 */
[----:B----4-:R-:W-:Y:S01]  /*0b90*/  FMUL R17, R12, R17 ;  /* 0x000000110c117220 */ /* 0x010fe20000400000 */
[----:B------:R-:W-:Y:S01]  /*0ba0*/  FMUL R2, R15, R24 ;  /* 0x000000180f027220 */ /* 0x000fe20000400000 */
[----:B------:R-:W-:Y:S01]  /*0bb0*/  FMUL R13, R13, R26 ;  /* 0x0000001a0d0d7220 */ /* 0x000fe20000400000 */
[----:B--2---:R-:W-:Y:S01]  /*0bc0*/  FMUL R14, R14, R19 ;  /* 0x000000130e0e7220 */ /* 0x004fe20000400000 */
[----:B------:R-:W-:Y:S01]  /*0bd0*/  FMUL R16, R16, R25 ;  /* 0x0000001910107220 */ /* 0x000fe20000400000 */
[----:B------:R-:W-:-:S04]  /*0be0*/  IMAD.WIDE R8, R0, 0x4, R8 ;  /* 0x0000000400087825 */ /* 0x000fc800078e0208 */
[----:B------:R-:W-:Y:S01]  /*0bf0*/  FMUL R4, R3, R4 ;  /* 0x0000000403047220 */ /* 0x000fe20000400000 */
[----:B------:R-:W-:Y:S01]  /*0c00*/  FMUL R5, R5, R10 ;  /* 0x0000000a05057220 */ /* 0x000fe20000400000 */
[----:B------:R-:W-:Y:S01]  /*0c10*/  FMUL R6, R6, R11 ;  /* 0x0000000b06067220 */ /* 0x000fe20000400000 */
[----:B------:R-:W-:Y:S01]  /*0c20*/  FMUL R20, R20, R17 ;  /* 0x0000001114147220 */ /* 0x000fe20000400000 */
[----:B------:R-:W-:Y:S01]  /*0c30*/  FMUL R21, R21, R2 ;  /* 0x0000000215157220 */ /* 0x000fe20000400000 */
[----:B------:R-:W-:Y:S01]  /*0c40*/  FMUL R22, R22, R13 ;  /* 0x0000000d16167220 */ /* 0x000fe20000400000 */
[----:B------:R-:W-:Y:S01]  /*0c50*/  FMUL R7, R7, R14 ;  /* 0x0000000e07077220 */ /* 0x000fe20000400000 */
[----:B------:R-:W-:-:S04]  /*0c60*/  FMUL R23, R23, R16 ;  /* 0x0000001017177220 */ /* 0x000fc80000400000 */
[----:B------:R-:W-:Y:S04]  /*0c70*/  STG.E.128 desc[UR4][R8.64], R4 ;  /* 0x0000000408007986 */ /* 0x000fe8000c101d04 */
[----:B------:R-:W-:Y:S01]  /*0c80*/  STG.E.128 desc[UR4][R8.64+0x800], R20 ;  /* 0x0008001408007986 */ /* 0x000fe2000c101d04 */
[----:B------:R-:W-:Y:S05]  /*0c90*/  EXIT ;  /* 0x000000000000794d */ /* 0x000fea0003800000 */
.L_x_0:
[----:B------:R-:W-:-:S00]  /*0ca0*/  BRA `(.L_x_0) ;  /* 0xfffffffc00fc7947 */ /* 0x000fc0000383ffff */
[----:B------:R-:W-:-:S00]  /*0cb0*/  NOP ;  /* 0x0000000000007918 */ /* 0x000fc00000000000 */
        /* <DEDUP_REMOVED lines=12> */
.L_x_1:


//--------------------- .nv.global.init           --------------------------
	.section	.nv.global.init,"aw",@progbits
.nv.global.init:
	.type		_$_str,@object
	.size		_$_str,(_$_str_$_2 - _$_str)
_$_str:
        /*0000*/ 	.byte	0x5f, 0x5f, 0x43, 0x55, 0x44, 0x41, 0x5f, 0x46, 0x54, 0x5a, 0x00
	.type		_$_str_$_2,@object
	.size		_$_str_$_2,(.L_1 - _$_str_$_2)
_$_str_$_2:
        /*000b*/ 	.byte	0x5f, 0x5f, 0x43, 0x55, 0x44, 0x41, 0x5f, 0x50, 0x52, 0x45, 0x43, 0x5f, 0x53, 0x51, 0x52, 0x54
        /*001b*/ 	.byte	0x00
.L_1:


//--------------------- .nv.constant0.triton_poi_fused__native_batch_norm_legit_no_training_silu_14 --------------------------
	.section	.nv.constant0.triton_poi_fused__native_batch_norm_legit_no_training_silu_14,"a",@progbits
	.sectionflags	@""
	.align	4
.nv.constant0.triton_poi_fused__native_batch_norm_legit_no_training_silu_14:
	.zero		580
